//
// Generated by NVIDIA NVVM Compiler
//
// Compiler Build ID: CL-36424714
// Cuda compilation tools, release 13.0, V13.0.88
// Based on NVVM 20.0.0
//

.version 9.0
.target sm_100
.address_size 64

	// .globl	_Z28matrix_multiplication_kernelPKfS0_Pfiii

.visible .entry _Z28matrix_multiplication_kernelPKfS0_Pfiii(
	.param .u64 .ptr .align 1 _Z28matrix_multiplication_kernelPKfS0_Pfiii_param_0,
	.param .u64 .ptr .align 1 _Z28matrix_multiplication_kernelPKfS0_Pfiii_param_1,
	.param .u64 .ptr .align 1 _Z28matrix_multiplication_kernelPKfS0_Pfiii_param_2,
	.param .u32 _Z28matrix_multiplication_kernelPKfS0_Pfiii_param_3,
	.param .u32 _Z28matrix_multiplication_kernelPKfS0_Pfiii_param_4,
	.param .u32 _Z28matrix_multiplication_kernelPKfS0_Pfiii_param_5
)
{
	.reg .pred 	%p<13>;
	.reg .b32 	%r<43>;
	.reg .b32 	%f<68>;
	.reg .b64 	%rd<53>;

	ld.param.u64 	%rd7, [_Z28matrix_multiplication_kernelPKfS0_Pfiii_param_0];
	ld.param.u64 	%rd8, [_Z28matrix_multiplication_kernelPKfS0_Pfiii_param_1];
	ld.param.u64 	%rd6, [_Z28matrix_multiplication_kernelPKfS0_Pfiii_param_2];
	ld.param.u32 	%r20, [_Z28matrix_multiplication_kernelPKfS0_Pfiii_param_3];
	ld.param.u32 	%r18, [_Z28matrix_multiplication_kernelPKfS0_Pfiii_param_4];
	ld.param.u32 	%r19, [_Z28matrix_multiplication_kernelPKfS0_Pfiii_param_5];
	cvta.to.global.u64 	%rd1, %rd8;
	cvta.to.global.u64 	%rd2, %rd7;
	mov.u32 	%r22, %ntid.y;
	mov.u32 	%r23, %ctaid.y;
	mov.u32 	%r24, %tid.y;
	mad.lo.s32 	%r25, %r22, %r23, %r24;
	mov.u32 	%r26, %ctaid.x;
	mov.u32 	%r27, %ntid.x;
	mov.u32 	%r28, %tid.x;
	mad.lo.s32 	%r2, %r26, %r27, %r28;
	setp.ge.s32 	%p1, %r2, %r19;
	setp.ge.s32 	%p2, %r25, %r20;
	or.pred  	%p3, %p1, %p2;
	@%p3 bra 	$L__BB0_14;
	setp.lt.s32 	%p4, %r18, 1;
	mov.f32 	%f67, 0f00000000;
	@%p4 bra 	$L__BB0_13;
	mul.lo.s32 	%r3, %r18, %r25;
	and.b32  	%r4, %r18, 7;
	setp.lt.u32 	%p5, %r18, 8;
	mov.f32 	%f67, 0f00000000;
	mov.b32 	%r41, 0;
	@%p5 bra 	$L__BB0_5;
	and.b32  	%r41, %r18, 2147483640;
	neg.s32 	%r39, %r41;
	shl.b32 	%r7, %r19, 3;
	mul.wide.u32 	%rd9, %r3, 4;
	add.s64 	%rd10, %rd9, %rd2;
	add.s64 	%rd52, %rd10, 16;
	mov.f32 	%f67, 0f00000000;
	mul.wide.s32 	%rd13, %r19, 4;
	mov.u32 	%r38, %r2;
$L__BB0_4:
	.pragma "nounroll";
	ld.global.f32 	%f17, [%rd52+-16];
	mul.wide.s32 	%rd11, %r38, 4;
	add.s64 	%rd12, %rd1, %rd11;
	ld.global.f32 	%f18, [%rd12];
	fma.rn.f32 	%f19, %f17, %f18, %f67;
	ld.global.f32 	%f20, [%rd52+-12];
	add.s64 	%rd14, %rd12, %rd13;
	ld.global.f32 	%f21, [%rd14];
	fma.rn.f32 	%f22, %f20, %f21, %f19;
	ld.global.f32 	%f23, [%rd52+-8];
	add.s64 	%rd15, %rd14, %rd13;
	ld.global.f32 	%f24, [%rd15];
	fma.rn.f32 	%f25, %f23, %f24, %f22;
	ld.global.f32 	%f26, [%rd52+-4];
	add.s64 	%rd16, %rd15, %rd13;
	ld.global.f32 	%f27, [%rd16];
	fma.rn.f32 	%f28, %f26, %f27, %f25;
	ld.global.f32 	%f29, [%rd52];
	add.s64 	%rd17, %rd16, %rd13;
	ld.global.f32 	%f30, [%rd17];
	fma.rn.f32 	%f31, %f29, %f30, %f28;
	ld.global.f32 	%f32, [%rd52+4];
	add.s64 	%rd18, %rd17, %rd13;
	ld.global.f32 	%f33, [%rd18];
	fma.rn.f32 	%f34, %f32, %f33, %f31;
	ld.global.f32 	%f35, [%rd52+8];
	add.s64 	%rd19, %rd18, %rd13;
	ld.global.f32 	%f36, [%rd19];
	fma.rn.f32 	%f37, %f35, %f36, %f34;
	ld.global.f32 	%f38, [%rd52+12];
	add.s64 	%rd20, %rd19, %rd13;
	ld.global.f32 	%f39, [%rd20];
	fma.rn.f32 	%f67, %f38, %f39, %f37;
	add.s32 	%r39, %r39, 8;
	add.s32 	%r38, %r38, %r7;
	add.s64 	%rd52, %rd52, 32;
	setp.ne.s32 	%p6, %r39, 0;
	@%p6 bra 	$L__BB0_4;
$L__BB0_5:
	setp.eq.s32 	%p7, %r4, 0;
	@%p7 bra 	$L__BB0_13;
	and.b32  	%r13, %r18, 3;
	setp.lt.u32 	%p8, %r4, 4;
	@%p8 bra 	$L__BB0_8;
	add.s32 	%r30, %r41, %r3;
	mul.wide.u32 	%rd21, %r30, 4;
	add.s64 	%rd22, %rd2, %rd21;
	ld.global.f32 	%f41, [%rd22];
	mad.lo.s32 	%r31, %r41, %r19, %r2;
	mul.wide.s32 	%rd23, %r31, 4;
	add.s64 	%rd24, %rd1, %rd23;
	ld.global.f32 	%f42, [%rd24];
	fma.rn.f32 	%f43, %f41, %f42, %f67;
	cvt.u64.u32 	%rd25, %r3;
	cvt.u64.u32 	%rd26, %r41;
	add.s64 	%rd27, %rd26, %rd25;
	shl.b64 	%rd28, %rd27, 2;
	add.s64 	%rd29, %rd2, %rd28;
	ld.global.f32 	%f44, [%rd29+4];
	mul.wide.s32 	%rd30, %r19, 4;
	add.s64 	%rd31, %rd24, %rd30;
	ld.global.f32 	%f45, [%rd31];
	fma.rn.f32 	%f46, %f44, %f45, %f43;
	ld.global.f32 	%f47, [%rd29+8];
	add.s64 	%rd32, %rd31, %rd30;
	ld.global.f32 	%f48, [%rd32];
	fma.rn.f32 	%f49, %f47, %f48, %f46;
	ld.global.f32 	%f50, [%rd29+12];
	add.s64 	%rd33, %rd32, %rd30;
	ld.global.f32 	%f51, [%rd33];
	fma.rn.f32 	%f67, %f50, %f51, %f49;
	add.s32 	%r41, %r41, 4;
$L__BB0_8:
	setp.eq.s32 	%p9, %r13, 0;
	@%p9 bra 	$L__BB0_13;
	setp.eq.s32 	%p10, %r13, 1;
	@%p10 bra 	$L__BB0_11;
	add.s32 	%r32, %r41, %r3;
	mul.wide.u32 	%rd34, %r32, 4;
	add.s64 	%rd35, %rd2, %rd34;
	ld.global.f32 	%f53, [%rd35];
	mad.lo.s32 	%r33, %r41, %r19, %r2;
	mul.wide.s32 	%rd36, %r33, 4;
	add.s64 	%rd37, %rd1, %rd36;
	ld.global.f32 	%f54, [%rd37];
	fma.rn.f32 	%f55, %f53, %f54, %f67;
	cvt.u64.u32 	%rd38, %r3;
	cvt.u64.u32 	%rd39, %r41;
	add.s64 	%rd40, %rd39, %rd38;
	shl.b64 	%rd41, %rd40, 2;
	add.s64 	%rd42, %rd2, %rd41;
	ld.global.f32 	%f56, [%rd42+4];
	mul.wide.s32 	%rd43, %r19, 4;
	add.s64 	%rd44, %rd37, %rd43;
	ld.global.f32 	%f57, [%rd44];
	fma.rn.f32 	%f67, %f56, %f57, %f55;
	add.s32 	%r41, %r41, 2;
$L__BB0_11:
	and.b32  	%r34, %r18, 1;
	setp.eq.b32 	%p11, %r34, 1;
	not.pred 	%p12, %p11;
	@%p12 bra 	$L__BB0_13;
	add.s32 	%r35, %r41, %r3;
	mul.wide.u32 	%rd45, %r35, 4;
	add.s64 	%rd46, %rd2, %rd45;
	ld.global.f32 	%f58, [%rd46];
	mad.lo.s32 	%r36, %r41, %r19, %r2;
	mul.wide.s32 	%rd47, %r36, 4;
	add.s64 	%rd48, %rd1, %rd47;
	ld.global.f32 	%f59, [%rd48];
	fma.rn.f32 	%f67, %f58, %f59, %f67;
$L__BB0_13:
	mad.lo.s32 	%r37, %r19, %r25, %r2;
	cvta.to.global.u64 	%rd49, %rd6;
	mul.wide.s32 	%rd50, %r37, 4;
	add.s64 	%rd51, %rd49, %rd50;
	st.global.f32 	[%rd51], %f67;
$L__BB0_14:
	ret;

}


// ===== COMPILED SASS (sm_100) =====

	.target	sm_100

	.elftype	@"ET_EXEC"


//--------------------- .note.nv.tkinfo           --------------------------
	.section	.note.nv.tkinfo,"",@"SHT_NOTE"
	.sectionflags	@"SHF_NOTE_NV_TKINFO"
	.tkinfo
        /*0018*/ 	.word	0x00000002
        /*0030*/ 	.string	""
        /*0030*/ 	.string	"ptxas"
        /*0030*/ 	.string	"Cuda compilation tools, release 13.0, V13.0.88"
        /*0030*/ 	.string	"Build cuda_13.0.r13.0/compiler.36424714_0"
        /*0030*/ 	.string	"-arch sm_100 -m 64 "



//--------------------- .note.nv.cuinfo           --------------------------
	.section	.note.nv.cuinfo,"",@"SHT_NOTE"
	.sectionflags	@"SHF_NOTE_NV_CUINFO"
        /*0018*/ 	.short	0x0002
        /*001a*/ 	.short	0x0064
        /*001c*/ 	.short	0x0082
	.zero		2


//--------------------- .nv.info                  --------------------------
	.section	.nv.info,"",@"SHT_CUDA_INFO"
	.align	4


	//----- nvinfo : EIATTR_REGCOUNT
	.align		4
        /*0000*/ 	.byte	0x04, 0x2f
        /*0002*/ 	.short	(.L_1 - .L_0)
	.align		4
.L_0:
        /*0004*/ 	.word	index@(_Z28matrix_multiplication_kernelPKfS0_Pfiii)
        /*0008*/ 	.word	0x00000020


	//----- nvinfo : EIATTR_FRAME_SIZE
	.align		4
.L_1:
        /*000c*/ 	.byte	0x04, 0x11
        /*000e*/ 	.short	(.L_3 - .L_2)
	.align		4
.L_2:
        /*0010*/ 	.word	index@(_Z28matrix_multiplication_kernelPKfS0_Pfiii)
        /*0014*/ 	.word	0x00000000


	//----- nvinfo : EIATTR_MIN_STACK_SIZE
	.align		4
.L_3:
        /*0018*/ 	.byte	0x04, 0x12
        /*001a*/ 	.short	(.L_5 - .L_4)
	.align		4
.L_4:
        /*001c*/ 	.word	index@(_Z28matrix_multiplication_kernelPKfS0_Pfiii)
        /*0020*/ 	.word	0x00000000
.L_5:


//--------------------- .nv.compat                --------------------------
	.section	.nv.compat,"",@"SHT_CUDA_COMPAT_INFO"
	.align	4
        /*0000*/ 	.byte	0x02, 0x09, 0x00, 0x00, 0x02, 0x02, 0x01, 0x00, 0x02, 0x05, 0x05, 0x00, 0x03, 0x07, 0x01, 0x01
        /*0010*/ 	.byte	0x02, 0x03, 0x00, 0x00, 0x02, 0x06, 0x01, 0x00, 0x04, 0x0b, 0x08, 0x00, 0x09, 0x00, 0x00, 0x00
        /*0020*/ 	.byte	0x00, 0x00, 0x00, 0x00


//--------------------- .nv.info._Z28matrix_multiplication_kernelPKfS0_Pfiii --------------------------
	.section	.nv.info._Z28matrix_multiplication_kernelPKfS0_Pfiii,"",@"SHT_CUDA_INFO"
	.sectionflags	@""
	.align	4


	//----- nvinfo : EIATTR_CUDA_API_VERSION
	.align		4
        /*0000*/ 	.byte	0x04, 0x37
        /*0002*/ 	.short	(.L_7 - .L_6)
.L_6:
        /*0004*/ 	.word	0x00000082


	//----- nvinfo : EIATTR_KPARAM_INFO
	.align		4
.L_7:
        /*0008*/ 	.byte	0x04, 0x17
        /*000a*/ 	.short	(.L_9 - .L_8)
.L_8:
        /*000c*/ 	.word	0x00000000
        /*0010*/ 	.short	0x0005
        /*0012*/ 	.short	0x0020
        /*0014*/ 	.byte	0x00, 0xf0, 0x11, 0x00


	//----- nvinfo : EIATTR_KPARAM_INFO
	.align		4
.L_9:
        /*0018*/ 	.byte	0x04, 0x17
        /*001a*/ 	.short	(.L_11 - .L_10)
.L_10:
        /*001c*/ 	.word	0x00000000
        /*0020*/ 	.short	0x0004
        /*0022*/ 	.short	0x001c
        /*0024*/ 	.byte	0x00, 0xf0, 0x11, 0x00


	//----- nvinfo : EIATTR_KPARAM_INFO
	.align		4
.L_11:
        /*0028*/ 	.byte	0x04, 0x17
        /*002a*/ 	.short	(.L_13 - .L_12)
.L_12:
        /*002c*/ 	.word	0x00000000
        /*0030*/ 	.short	0x0003
        /*0032*/ 	.short	0x0018
        /*0034*/ 	.byte	0x00, 0xf0, 0x11, 0x00


	//----- nvinfo : EIATTR_KPARAM_INFO
	.align		4
.L_13:
        /*0038*/ 	.byte	0x04, 0x17
        /*003a*/ 	.short	(.L_15 - .L_14)
.L_14:
        /*003c*/ 	.word	0x00000000
        /*0040*/ 	.short	0x0002
        /*0042*/ 	.short	0x0010
        /*0044*/ 	.byte	0x00, 0xf5, 0x21, 0x00


	//----- nvinfo : EIATTR_KPARAM_INFO
	.align		4
.L_15:
        /*0048*/ 	.byte	0x04, 0x17
        /*004a*/ 	.short	(.L_17 - .L_16)
.L_16:
        /*004c*/ 	.word	0x00000000
        /*0050*/ 	.short	0x0001
        /*0052*/ 	.short	0x0008
        /*0054*/ 	.byte	0x00, 0xf5, 0x21, 0x00


	//----- nvinfo : EIATTR_KPARAM_INFO
	.align		4
.L_17:
        /*0058*/ 	.byte	0x04, 0x17
        /*005a*/ 	.short	(.L_19 - .L_18)
.L_18:
        /*005c*/ 	.word	0x00000000
        /*0060*/ 	.short	0x0000
        /*0062*/ 	.short	0x0000
        /*0064*/ 	.byte	0x00, 0xf5, 0x21, 0x00


	//----- nvinfo : EIATTR_SPARSE_MMA_MASK
	.align		4
.L_19:
        /*0068*/ 	.byte	0x03, 0x50
        /*006a*/ 	.short	0x0000


	//----- nvinfo : EIATTR_MAXREG_COUNT
	.align		4
        /*006c*/ 	.byte	0x03, 0x1b
        /*006e*/ 	.short	0x00ff


	//----- nvinfo : EIATTR_MERCURY_ISA_VERSION
	.align		4
        /*0070*/ 	.byte	0x03, 0x5f
        /*0072*/ 	.short	0x0101


	//----- nvinfo : EIATTR_VRC_CTA_INIT_COUNT
	.align		4
        /*0074*/ 	.byte	0x02, 0x4a
	.zero		1
	.zero		1


	//----- nvinfo : EIATTR_EXIT_INSTR_OFFSETS
	.align		4
        /*0078*/ 	.byte	0x04, 0x1c
        /*007a*/ 	.short	(.L_21 - .L_20)


	//   ....[0]....
.L_20:
        /*007c*/ 	.word	0x000000d0


	//   ....[1]....
        /*0080*/ 	.word	0x000008f0


	//----- nvinfo : EIATTR_CBANK_PARAM_SIZE
	.align		4
.L_21:
        /*0084*/ 	.byte	0x03, 0x19
        /*0086*/ 	.short	0x0024


	//----- nvinfo : EIATTR_PARAM_CBANK
	.align		4
        /*0088*/ 	.byte	0x04, 0x0a
        /*008a*/ 	.short	(.L_23 - .L_22)
	.align		4
.L_22:
        /*008c*/ 	.word	index@(.nv.constant0._Z28matrix_multiplication_kernelPKfS0_Pfiii)
        /*0090*/ 	.short	0x0380
        /*0092*/ 	.short	0x0024


	//----- nvinfo : EIATTR_SW_WAR
	.align		4
.L_23:
        /*0094*/ 	.byte	0x04, 0x36
        /*0096*/ 	.short	(.L_25 - .L_24)
.L_24:
        /*0098*/ 	.word	0x00000008
.L_25:


//--------------------- .nv.callgraph             --------------------------
	.section	.nv.callgraph,"",@"SHT_CUDA_CALLGRAPH"
	.align	4
	.sectionentsize	8
	.align		4
        /*0000*/ 	.word	0x00000000
	.align		4
        /*0004*/ 	.word	0xffffffff
	.align		4
        /*0008*/ 	.word	0x00000000
	.align		4
        /*000c*/ 	.word	0xfffffffe
	.align		4
        /*0010*/ 	.word	0x00000000
	.align		4
        /*0014*/ 	.word	0xfffffffd
	.align		4
        /*0018*/ 	.word	0x00000000
	.align		4
        /*001c*/ 	.word	0xfffffffc


//--------------------- .text._Z28matrix_multiplication_kernelPKfS0_Pfiii --------------------------
	.section	.text._Z28matrix_multiplication_kernelPKfS0_Pfiii,"ax",@progbits
	.align	128
        .global         _Z28matrix_multiplication_kernelPKfS0_Pfiii
        .type           _Z28matrix_multiplication_kernelPKfS0_Pfiii,@function
        .size           _Z28matrix_multiplication_kernelPKfS0_Pfiii,(.L_x_5 - _Z28matrix_multiplication_kernelPKfS0_Pfiii)
        .other          _Z28matrix_multiplication_kernelPKfS0_Pfiii,@"STO_CUDA_ENTRY STV_DEFAULT"
_Z28matrix_multiplication_kernelPKfS0_Pfiii:
.text._Z28matrix_multiplication_kernelPKfS0_Pfiii:
[----:B------:R-:W-:Y:S01]  /*0000*/  LDC R1, c[0x0][0x37c] ;  /* 0x0000df00ff017b82 */ /* 0x000fe20000000800 */
[----:B------:R-:W0:Y:S01]  /*0010*/  S2R R0, SR_CTAID.Y ;  /* 0x0000000000007919 */ /* 0x000e220000002600 */
[----:B------:R-:W0:Y:S06]  /*0020*/  LDCU UR4, c[0x0][0x364] ;  /* 0x00006c80ff0477ac */ /* 0x000e2c0008000800 */
[----:B------:R-:W1:Y:S01]  /*0030*/  S2UR UR5, SR_CTAID.X ;  /* 0x00000000000579c3 */ /* 0x000e620000002500 */
[----:B------:R-:W0:Y:S01]  /*0040*/  S2R R3, SR_TID.Y ;  /* 0x0000000000037919 */ /* 0x000e220000002200 */
[----:B------:R-:W2:Y:S01]  /*0050*/  LDCU UR6, c[0x0][0x398] ;  /* 0x00007300ff0677ac */ /* 0x000ea20008000800 */
[----:B------:R-:W1:Y:S05]  /*0060*/  S2R R5, SR_TID.X ;  /* 0x0000000000057919 */ /* 0x000e6a0000002100 */
[----:B------:R-:W1:Y:S08]  /*0070*/  LDC R16, c[0x0][0x360] ;  /* 0x0000d800ff107b82 */ /* 0x000e700000000800 */
[----:B------:R-:W3:Y:S01]  /*0080*/  LDC R17, c[0x0][0x3a0] ;  /* 0x0000e800ff117b82 */ /* 0x000ee20000000800 */
[----:B0-----:R-:W-:-:S02]  /*0090*/  IMAD R0, R0, UR4, R3 ;  /* 0x0000000400007c24 */ /* 0x001fc4000f8e0203 */
[----:B-1----:R-:W-:-:S03]  /*00a0*/  IMAD R16, R16, UR5, R5 ;  /* 0x0000000510107c24 */ /* 0x002fc6000f8e0205 */
[----:B--2---:R-:W-:-:S04]  /*00b0*/  ISETP.GE.AND P0, PT, R0, UR6, PT ;  /* 0x0000000600007c0c */ /* 0x004fc8000bf06270 */
[----:B---3--:R-:W-:-:S13]  /*00c0*/  ISETP.GE.OR P0, PT, R16, R17, P0 ;  /* 0x000000111000720c */ /* 0x008fda0000706670 */
[----:B------:R-:W-:Y:S05]  /*00d0*/  @P0 EXIT ;  /* 0x000000000000094d */ /* 0x000fea0003800000 */
[----:B------:R-:W0:Y:S01]  /*00e0*/  LDC R19, c[0x0][0x39c] ;  /* 0x0000e700ff137b82 */ /* 0x000e220000000800 */
[----:B------:R-:W1:Y:S01]  /*00f0*/  LDCU.64 UR4, c[0x0][0x358] ;  /* 0x00006b00ff0477ac */ /* 0x000e620008000a00 */
[----:B------:R-:W-:Y:S01]  /*0100*/  HFMA2 R24, -RZ, RZ, 0, 0 ;  /* 0x00000000ff187431 */ /* 0x000fe200000001ff */
[----:B0-----:R-:W-:-:S13]  /*0110*/  ISETP.GE.AND P0, PT, R19, 0x1, PT ;  /* 0x000000011300780c */ /* 0x001fda0003f06270 */
[----:B-1----:R-:W-:Y:S05]  /*0120*/  @!P0 BRA `(.L_x_0) ;  /* 0x0000000400e08947 */ /* 0x002fea0003800000 */
[C---:B------:R-:W-:Y:S01]  /*0130*/  ISETP.GE.U32.AND P1, PT, R19.reuse, 0x8, PT ;  /* 0x000000081300780c */ /* 0x040fe20003f26070 */
[----:B------:R-:W-:Y:S01]  /*0140*/  IMAD R20, R0, R19, RZ ;  /* 0x0000001300147224 */ /* 0x000fe200078e02ff */
[----:B------:R-:W-:Y:S02]  /*0150*/  LOP3.LUT R27, R19, 0x7, RZ, 0xc0, !PT ;  /* 0x00000007131b7812 */ /* 0x000fe400078ec0ff */
[----:B------:R-:W-:Y:S02]  /*0160*/  MOV R24, RZ ;  /* 0x000000ff00187202 */ /* 0x000fe40000000f00 */
[----:B------:R-:W-:Y:S02]  /*0170*/  ISETP.NE.AND P0, PT, R27, RZ, PT ;  /* 0x000000ff1b00720c */ /* 0x000fe40003f05270 */
[----:B------:R-:W-:-:S05]  /*0180*/  MOV R21, RZ ;  /* 0x000000ff00157202 */ /* 0x000fca0000000f00 */
[----:B------:R-:W-:Y:S06]  /*0190*/  @!P1 BRA `(.L_x_1) ;  /* 0x0000000000c49947 */ /* 0x000fec0003800000 */
[----:B------:R-:W0:Y:S01]  /*01a0*/  LDC.64 R2, c[0x0][0x380] ;  /* 0x0000e000ff027b82 */ /* 0x000e220000000a00 */
[----:B------:R-:W-:Y:S02]  /*01b0*/  LOP3.LUT R21, R19, 0x7ffffff8, RZ, 0xc0, !PT ;  /* 0x7ffffff813157812 */ /* 0x000fe400078ec0ff */
[----:B------:R-:W-:Y:S02]  /*01c0*/  MOV R24, RZ ;  /* 0x000000ff00187202 */ /* 0x000fe40000000f00 */
[----:B------:R-:W-:Y:S02]  /*01d0*/  MOV R18, R16 ;  /* 0x0000001000127202 */ /* 0x000fe40000000f00 */
[----:B------:R-:W-:Y:S01]  /*01e0*/  IADD3 R22, PT, PT, -R21, RZ, RZ ;  /* 0x000000ff15167210 */ /* 0x000fe20007ffe1ff */
[----:B0-----:R-:W-:-:S03]  /*01f0*/  IMAD.WIDE.U32 R2, R20, 0x4, R2 ;  /* 0x0000000414027825 */ /* 0x001fc600078e0002 */
[----:B------:R-:W-:-:S04]  /*0200*/  IADD3 R4, P1, PT, R2, 0x10, RZ ;  /* 0x0000001002047810 */ /* 0x000fc80007f3e0ff */
[----:B------:R-:W-:-:S09]  /*0210*/  IADD3.X R5, PT, PT, RZ, R3, RZ, P1, !PT ;  /* 0x00000003ff057210 */ /* 0x000fd20000ffe4ff */
.L_x_2:
[----:B------:R-:W0:Y:S01]  /*0220*/  LDC.64 R14, c[0x0][0x388] ;  /* 0x0000e200ff0e7b82 */ /* 0x000e220000000a00 */
[----:B------:R-:W-:Y:S02]  /*0230*/  MOV R2, R4 ;  /* 0x0000000400027202 */ /* 0x000fe40000000f00 */
[----:B------:R-:W-:-:S05]  /*0240*/  MOV R3, R5 ;  /* 0x0000000500037202 */ /* 0x000fca0000000f00 */
[----:B------:R-:W2:Y:S04]  /*0250*/  LDG.E R25, desc[UR4][R2.64+-0x10] ;  /* 0xfffff00402197981 */ /* 0x000ea8000c1e1900 */
[----:B------:R-:W3:Y:S04]  /*0260*/  LDG.E R23, desc[UR4][R2.64+-0xc] ;  /* 0xfffff40402177981 */ /* 0x000ee8000c1e1900 */
[----:B------:R-:W4:Y:S04]  /*0270*/  LDG.E R29, desc[UR4][R2.64+-0x8] ;  /* 0xfffff804021d7981 */ /* 0x000f28000c1e1900 */
[----:B------:R-:W5:Y:S01]  /*0280*/  LDG.E R28, desc[UR4][R2.64+-0x4] ;  /* 0xfffffc04021c7981 */ /* 0x000f62000c1e1900 */
[----:B0-----:R-:W-:-:S05]  /*0290*/  IMAD.WIDE R14, R18, 0x4, R14 ;  /* 0x00000004120e7825 */ /* 0x001fca00078e020e */
[----:B------:R0:W2:Y:S01]  /*02a0*/  LDG.E R26, desc[UR4][R14.64] ;  /* 0x000000040e1a7981 */ /* 0x0000a2000c1e1900 */
[----:B------:R-:W-:-:S04]  /*02b0*/  IMAD.WIDE R12, R17, 0x4, R14 ;  /* 0x00000004110c7825 */ /* 0x000fc800078e020e */
[C---:B------:R-:W-:Y:S02]  /*02c0*/  IMAD.WIDE R4, R17.reuse, 0x4, R12 ;  /* 0x0000000411047825 */ /* 0x040fe400078e020c */
[----:B------:R-:W3:Y:S02]  /*02d0*/  LDG.E R12, desc[UR4][R12.64] ;  /* 0x000000040c0c7981 */ /* 0x000ee4000c1e1900 */
[C---:B------:R-:W-:Y:S02]  /*02e0*/  IMAD.WIDE R8, R17.reuse, 0x4, R4 ;  /* 0x0000000411087825 */ /* 0x040fe400078e0204 */
[----:B------:R-:W4:Y:S02]  /*02f0*/  LDG.E R4, desc[UR4][R4.64] ;  /* 0x0000000404047981 */ /* 0x000f24000c1e1900 */
[C---:B------:R-:W-:Y:S02]  /*0300*/  IMAD.WIDE R6, R17.reuse, 0x4, R8 ;  /* 0x0000000411067825 */ /* 0x040fe400078e0208 */
[----:B------:R-:W5:Y:S02]  /*0310*/  LDG.E R8, desc[UR4][R8.64] ;  /* 0x0000000408087981 */ /* 0x000f64000c1e1900 */
[----:B------:R-:W-:-:S02]  /*0320*/  IMAD.WIDE R10, R17, 0x4, R6 ;  /* 0x00000004110a7825 */ /* 0x000fc400078e0206 */
[----:B------:R-:W5:Y:S04]  /*0330*/  LDG.E R5, desc[UR4][R2.64] ;  /* 0x0000000402057981 */ /* 0x000f68000c1e1900 */
[----:B------:R-:W5:Y:S01]  /*0340*/  LDG.E R6, desc[UR4][R6.64] ;  /* 0x0000000406067981 */ /* 0x000f62000c1e1900 */
[----:B0-----:R-:W-:-:S03]  /*0350*/  IMAD.WIDE R14, R17, 0x4, R10 ;  /* 0x00000004110e7825 */ /* 0x001fc600078e020a */
[----:B------:R-:W5:Y:S04]  /*0360*/  LDG.E R10, desc[UR4][R10.64] ;  /* 0x000000040a0a7981 */ /* 0x000f68000c1e1900 */
[----:B------:R-:W5:Y:S04]  /*0370*/  LDG.E R13, desc[UR4][R14.64] ;  /* 0x000000040e0d7981 */ /* 0x000f68000c1e1900 */
[----:B------:R-:W5:Y:S04]  /*0380*/  LDG.E R7, desc[UR4][R2.64+0x4] ;  /* 0x0000040402077981 */ /* 0x000f68000c1e1900 */
[----:B------:R-:W5:Y:S01]  /*0390*/  LDG.E R9, desc[UR4][R2.64+0xc] ;  /* 0x00000c0402097981 */ /* 0x000f62000c1e1900 */
[----:B--2---:R-:W-:Y:S01]  /*03a0*/  FFMA R26, R25, R26, R24 ;  /* 0x0000001a191a7223 */ /* 0x004fe20000000018 */
[----:B------:R-:W-:-:S02]  /*03b0*/  IMAD.WIDE R24, R17, 0x4, R14 ;  /* 0x0000000411187825 */ /* 0x000fc400078e020e */
[----:B------:R-:W2:Y:S04]  /*03c0*/  LDG.E R14, desc[UR4][R2.64+0x8] ;  /* 0x00000804020e7981 */ /* 0x000ea8000c1e1900 */
[----:B------:R-:W2:Y:S01]  /*03d0*/  LDG.E R24, desc[UR4][R24.64] ;  /* 0x0000000418187981 */ /* 0x000ea2000c1e1900 */
[----:B---3--:R-:W-:Y:S01]  /*03e0*/  FFMA R12, R23, R12, R26 ;  /* 0x0000000c170c7223 */ /* 0x008fe2000000001a */
[----:B------:R-:W-:-:S03]  /*03f0*/  IADD3 R22, PT, PT, R22, 0x8, RZ ;  /* 0x0000000816167810 */ /* 0x000fc60007ffe0ff */
[----:B----4-:R-:W-:Y:S01]  /*0400*/  FFMA R29, R29, R4, R12 ;  /* 0x000000041d1d7223 */ /* 0x010fe2000000000c */
[----:B------:R-:W-:-:S03]  /*0410*/  ISETP.NE.AND P1, PT, R22, RZ, PT ;  /* 0x000000ff1600720c */ /* 0x000fc60003f25270 */
[----:B-----5:R-:W-:Y:S01]  /*0420*/  FFMA R8, R28, R8, R29 ;  /* 0x000000081c087223 */ /* 0x020fe2000000001d */
[----:B------:R-:W-:-:S03]  /*0430*/  IADD3 R4, P2, PT, R2, 0x20, RZ ;  /* 0x0000002002047810 */ /* 0x000fc60007f5e0ff */
[----:B------:R-:W-:Y:S01]  /*0440*/  FFMA R6, R5, R6, R8 ;  /* 0x0000000605067223 */ /* 0x000fe20000000008 */
[----:B------:R-:W-:Y:S02]  /*0450*/  IADD3.X R5, PT, PT, RZ, R3, RZ, P2, !PT ;  /* 0x00000003ff057210 */ /* 0x000fe400017fe4ff */
[----:B------:R-:W-:Y:S01]  /*0460*/  LEA R18, R17, R18, 0x3 ;  /* 0x0000001211127211 */ /* 0x000fe200078e18ff */
[----:B------:R-:W-:-:S04]  /*0470*/  FFMA R7, R7, R10, R6 ;  /* 0x0000000a07077223 */ /* 0x000fc80000000006 */
[----:B--2---:R-:W-:-:S04]  /*0480*/  FFMA R14, R14, R13, R7 ;  /* 0x0000000d0e0e7223 */ /* 0x004fc80000000007 */
[----:B------:R-:W-:Y:S01]  /*0490*/  FFMA R24, R9, R24, R14 ;  /* 0x0000001809187223 */ /* 0x000fe2000000000e */
[----:B------:R-:W-:Y:S06]  /*04a0*/  @P1 BRA `(.L_x_2) ;  /* 0xfffffffc005c1947 */ /* 0x000fec000383ffff */
.L_x_1:
[----:B------:R-:W-:Y:S05]  /*04b0*/  @!P0 BRA `(.L_x_0) ;  /* 0x0000000000fc8947 */ /* 0x000fea0003800000 */
[----:B------:R-:W-:Y:S02]  /*04c0*/  ISETP.GE.U32.AND P1, PT, R27, 0x4, PT ;  /* 0x000000041b00780c */ /* 0x000fe40003f26070 */
[----:B------:R-:W-:-:S04]  /*04d0*/  LOP3.LUT R14, R19, 0x3, RZ, 0xc0, !PT ;  /* 0x00000003130e7812 */ /* 0x000fc800078ec0ff */
[----:B------:R-:W-:-:S07]  /*04e0*/  ISETP.NE.AND P0, PT, R14, RZ, PT ;  /* 0x000000ff0e00720c */ /* 0x000fce0003f05270 */
[----:B------:R-:W-:Y:S06]  /*04f0*/  @!P1 BRA `(.L_x_3) ;  /* 0x00000000006c9947 */ /* 0x000fec0003800000 */
[----:B------:R-:W0:Y:S01]  /*0500*/  LDC.64 R4, c[0x0][0x388] ;  /* 0x0000e200ff047b82 */ /* 0x000e220000000a00 */
[----:B------:R-:W1:Y:S01]  /*0510*/  LDCU.64 UR6, c[0x0][0x380] ;  /* 0x00007000ff0677ac */ /* 0x000e620008000a00 */
[----:B------:R-:W-:Y:S01]  /*0520*/  IMAD R7, R21, R17, R16 ;  /* 0x0000001115077224 */ /* 0x000fe200078e0210 */
[CC--:B------:R-:W-:Y:S02]  /*0530*/  IADD3 R3, PT, PT, R20.reuse, R21.reuse, RZ ;  /* 0x0000001514037210 */ /* 0x0c0fe40007ffe0ff */
[----:B------:R-:W-:-:S03]  /*0540*/  IADD3 R8, P1, PT, R20, R21, RZ ;  /* 0x0000001514087210 */ /* 0x000fc60007f3e0ff */
[----:B------:R-:W2:Y:S01]  /*0550*/  LDC.64 R12, c[0x0][0x380] ;  /* 0x0000e000ff0c7b82 */ /* 0x000ea20000000a00 */
[----:B0-----:R-:W-:-:S04]  /*0560*/  IMAD.WIDE R4, R7, 0x4, R4 ;  /* 0x0000000407047825 */ /* 0x001fc800078e0204 */
[----:B------:R-:W-:Y:S02]  /*0570*/  IMAD.WIDE R6, R17, 0x4, R4 ;  /* 0x0000000411067825 */ /* 0x000fe400078e0204 */
[----:B------:R-:W3:Y:S02]  /*0580*/  LDG.E R4, desc[UR4][R4.64] ;  /* 0x0000000404047981 */ /* 0x000ee4000c1e1900 */
[----:B--2---:R-:W-:Y:S01]  /*0590*/  IMAD.WIDE.U32 R12, R3, 0x4, R12 ;  /* 0x00000004030c7825 */ /* 0x004fe200078e000c */
[----:B------:R-:W-:Y:S02]  /*05a0*/  IADD3.X R3, PT, PT, RZ, RZ, RZ, P1, !PT ;  /* 0x000000ffff037210 */ /* 0x000fe40000ffe4ff */
[----:B-1----:R-:W-:-:S03]  /*05b0*/  LEA R2, P1, R8, UR6, 0x2 ;  /* 0x0000000608027c11 */ /* 0x002fc6000f8210ff */
[----:B------:R-:W3:Y:S01]  /*05c0*/  LDG.E R13, desc[UR4][R12.64] ;  /* 0x000000040c0d7981 */ /* 0x000ee2000c1e1900 */
[----:B------:R-:W-:Y:S01]  /*05d0*/  LEA.HI.X R3, R8, UR7, R3, 0x2, P1 ;  /* 0x0000000708037c11 */ /* 0x000fe200088f1403 */
[C---:B------:R-:W-:Y:S02]  /*05e0*/  IMAD.WIDE R8, R17.reuse, 0x4, R6 ;  /* 0x0000000411087825 */ /* 0x040fe400078e0206 */
[----:B------:R-:W2:Y:S04]  /*05f0*/  LDG.E R6, desc[UR4][R6.64] ;  /* 0x0000000406067981 */ /* 0x000ea8000c1e1900 */
[----:B------:R-:W2:Y:S01]  /*0600*/  LDG.E R15, desc[UR4][R2.64+0x4] ;  /* 0x00000404020f7981 */ /* 0x000ea2000c1e1900 */
[----:B------:R-:W-:-:S03]  /*0610*/  IMAD.WIDE R10, R17, 0x4, R8 ;  /* 0x00000004110a7825 */ /* 0x000fc600078e0208 */
[----:B------:R-:W4:Y:S04]  /*0620*/  LDG.E R22, desc[UR4][R8.64] ;  /* 0x0000000408167981 */ /* 0x000f28000c1e1900 */
[----:B------:R-:W4:Y:S04]  /*0630*/  LDG.E R18, desc[UR4][R2.64+0x8] ;  /* 0x0000080402127981 */ /* 0x000f28000c1e1900 */
[----:B------:R-:W5:Y:S04]  /*0640*/  LDG.E R26, desc[UR4][R2.64+0xc] ;  /* 0x00000c04021a7981 */ /* 0x000f68000c1e1900 */
[----:B------:R-:W5:Y:S01]  /*0650*/  LDG.E R10, desc[UR4][R10.64] ;  /* 0x000000040a0a7981 */ /* 0x000f62000c1e1900 */
[----:B------:R-:W-:Y:S01]  /*0660*/  IADD3 R21, PT, PT, R21, 0x4, RZ ;  /* 0x0000000415157810 */ /* 0x000fe20007ffe0ff */
[----:B---3--:R-:W-:-:S04]  /*0670*/  FFMA R24, R13, R4, R24 ;  /* 0x000000040d187223 */ /* 0x008fc80000000018 */
[----:B--2---:R-:W-:-:S04]  /*0680*/  FFMA R15, R15, R6, R24 ;  /* 0x000000060f0f7223 */ /* 0x004fc80000000018 */
[----:B----4-:R-:W-:-:S04]  /*0690*/  FFMA R15, R18, R22, R15 ;  /* 0x00000016120f7223 */ /* 0x010fc8000000000f */
[----:B-----5:R-:W-:-:S07]  /*06a0*/  FFMA R24, R26, R10, R15 ;  /* 0x0000000a1a187223 */ /* 0x020fce000000000f */
.L_x_3:
[----:B------:R-:W-:Y:S05]  /*06b0*/  @!P0 BRA `(.L_x_0) ;  /* 0x00000000007c8947 */ /* 0x000fea0003800000 */
[----:B------:R-:W-:Y:S01]  /*06c0*/  ISETP.NE.AND P1, PT, R14, 0x1, PT ;  /* 0x000000010e00780c */ /* 0x000fe20003f25270 */
[----:B------:R-:W0:Y:S01]  /*06d0*/  LDC.64 R10, c[0x0][0x380] ;  /* 0x0000e000ff0a7b82 */ /* 0x000e220000000a00 */
[----:B------:R-:W-:-:S04]  /*06e0*/  LOP3.LUT R19, R19, 0x1, RZ, 0xc0, !PT ;  /* 0x0000000113137812 */ /* 0x000fc800078ec0ff */
[----:B------:R-:W-:-:S03]  /*06f0*/  ISETP.NE.U32.AND P0, PT, R19, 0x1, PT ;  /* 0x000000011300780c */ /* 0x000fc60003f05070 */
[----:B------:R-:W1:Y:S04]  /*0700*/  LDC.64 R8, c[0x0][0x388] ;  /* 0x0000e200ff087b82 */ /* 0x000e680000000a00 */
[CC--:B------:R-:W-:Y:S02]  /*0710*/  @P1 IADD3 R13, PT, PT, R20.reuse, R21.reuse, RZ ;  /* 0x00000015140d1210 */ /* 0x0c0fe40007ffe0ff */
[----:B------:R-:W-:Y:S02]  /*0720*/  @P1 IADD3 R12, P2, PT, R20, R21, RZ ;  /* 0x00000015140c1210 */ /* 0x000fe40007f5e0ff */
[----:B------:R-:W2:Y:S02]  /*0730*/  @P1 LDC.64 R2, c[0x0][0x380] ;  /* 0x0000e000ff021b82 */ /* 0x000ea40000000a00 */
[----:B------:R-:W-:-:S06]  /*0740*/  @P1 IADD3.X R14, PT, PT, RZ, RZ, RZ, P2, !PT ;  /* 0x000000ffff0e1210 */ /* 0x000fcc00017fe4ff */
[----:B------:R-:W3:Y:S01]  /*0750*/  LDC.64 R4, c[0x0][0x380] ;  /* 0x0000e000ff047b82 */ /* 0x000ee20000000a00 */
[----:B0-----:R-:W-:-:S04]  /*0760*/  @P1 IMAD.WIDE.U32 R10, R13, 0x4, R10 ;  /* 0x000000040d0a1825 */ /* 0x001fc800078e000a */
[C---:B------:R-:W-:Y:S01]  /*0770*/  @P1 IMAD R13, R21.reuse, R17, R16 ;  /* 0x00000011150d1224 */ /* 0x040fe200078e0210 */
[----:B------:R-:W-:Y:S01]  /*0780*/  @P1 IADD3 R21, PT, PT, R21, 0x2, RZ ;  /* 0x0000000215151810 */ /* 0x000fe20007ffe0ff */
[----:B------:R-:W4:Y:S01]  /*0790*/  @P1 LDG.E R11, desc[UR4][R10.64] ;  /* 0x000000040a0b1981 */ /* 0x000f22000c1e1900 */
[----:B------:R-:W0:Y:S01]  /*07a0*/  LDC.64 R6, c[0x0][0x388] ;  /* 0x0000e200ff067b82 */ /* 0x000e220000000a00 */
[----:B-1----:R-:W-:Y:S01]  /*07b0*/  @P1 IMAD.WIDE R8, R13, 0x4, R8 ;  /* 0x000000040d081825 */ /* 0x002fe200078e0208 */
[----:B------:R-:W-:Y:S02]  /*07c0*/  @!P0 IADD3 R15, PT, PT, R20, R21, RZ ;  /* 0x00000015140f8210 */ /* 0x000fe40007ffe0ff */
[----:B--2---:R-:W-:Y:S01]  /*07d0*/  @P1 LEA R2, P2, R12, R2, 0x2 ;  /* 0x000000020c021211 */ /* 0x004fe200078410ff */
[----:B------:R-:W-:-:S03]  /*07e0*/  @!P0 IMAD R21, R21, R17, R16 ;  /* 0x0000001115158224 */ /* 0x000fc600078e0210 */
[----:B------:R-:W-:Y:S01]  /*07f0*/  @P1 LEA.HI.X R3, R12, R3, R14, 0x2, P2 ;  /* 0x000000030c031211 */ /* 0x000fe200010f140e */
[----:B------:R-:W-:Y:S01]  /*0800*/  @P1 IMAD.WIDE R12, R17, 0x4, R8 ;  /* 0x00000004110c1825 */ /* 0x000fe200078e0208 */
[----:B------:R-:W4:Y:S03]  /*0810*/  @P1 LDG.E R14, desc[UR4][R8.64] ;  /* 0x00000004080e1981 */ /* 0x000f26000c1e1900 */
[----:B---3--:R-:W-:Y:S01]  /*0820*/  @!P0 IMAD.WIDE.U32 R4, R15, 0x4, R4 ;  /* 0x000000040f048825 */ /* 0x008fe200078e0004 */
[----:B------:R-:W2:Y:S04]  /*0830*/  @P1 LDG.E R2, desc[UR4][R2.64+0x4] ;  /* 0x0000040402021981 */ /* 0x000ea8000c1e1900 */
[----:B------:R-:W2:Y:S01]  /*0840*/  @P1 LDG.E R12, desc[UR4][R12.64] ;  /* 0x000000040c0c1981 */ /* 0x000ea2000c1e1900 */
[----:B0-----:R-:W-:-:S03]  /*0850*/  @!P0 IMAD.WIDE R6, R21, 0x4, R6 ;  /* 0x0000000415068825 */ /* 0x001fc600078e0206 */
[----:B------:R-:W3:Y:S04]  /*0860*/  @!P0 LDG.E R5, desc[UR4][R4.64] ;  /* 0x0000000404058981 */ /* 0x000ee8000c1e1900 */
[----:B------:R-:W3:Y:S01]  /*0870*/  @!P0 LDG.E R6, desc[UR4][R6.64] ;  /* 0x0000000406068981 */ /* 0x000ee2000c1e1900 */
[----:B----4-:R-:W-:-:S04]  /*0880*/  @P1 FFMA R11, R11, R14, R24 ;  /* 0x0000000e0b0b1223 */ /* 0x010fc80000000018 */
[----:B--2---:R-:W-:-:S04]  /*0890*/  @P1 FFMA R24, R2, R12, R11 ;  /* 0x0000000c02181223 */ /* 0x004fc8000000000b */
[----:B---3--:R-:W-:-:S07]  /*08a0*/  @!P0 FFMA R24, R5, R6, R24 ;  /* 0x0000000605188223 */ /* 0x008fce0000000018 */
.L_x_0:
[----:B------:R-:W0:Y:S01]  /*08b0*/  LDC.64 R2, c[0x0][0x390] ;  /* 0x0000e400ff027b82 */ /* 0x000e220000000a00 */
[----:B------:R-:W-:-:S04]  /*08c0*/  IMAD R17, R0, R17, R16 ;  /* 0x0000001100117224 */ /* 0x000fc800078e0210 */
[----:B0-----:R-:W-:-:S05]  /*08d0*/  IMAD.WIDE R2, R17, 0x4, R2 ;  /* 0x0000000411027825 */ /* 0x001fca00078e0202 */
[----:B------:R-:W-:Y:S01]  /*08e0*/  STG.E desc[UR4][R2.64], R24 ;  /* 0x0000001802007986 */ /* 0x000fe2000c101904 */
[----:B------:R-:W-:Y:S05]  /*08f0*/  EXIT ;  /* 0x000000000000794d */ /* 0x000fea0003800000 */
.L_x_4:
[----:B------:R-:W-:-:S00]  /*0900*/  BRA `(.L_x_4) ;  /* 0xfffffffc00fc7947 */ /* 0x000fc0000383ffff */
[----:B------:R-:W-:-:S00]  /*0910*/  NOP ;  /* 0x0000000000007918 */ /* 0x000fc00000000000 */
        /* <DEDUP_REMOVED lines=14> */
.L_x_5:


//--------------------- .nv.shared.reserved.0     --------------------------
	.section	.nv.shared.reserved.0,"aw",@nobits
	.weak		__nv_reservedSMEM_offset_0_alias
	.size		__nv_reservedSMEM_offset_0_alias, 0, 64
	.other		__nv_reservedSMEM_offset_0_alias,@"STO_CUDA_RESERVED_SHARED STV_DEFAULT"
__nv_reservedSMEM_offset_0_alias:
	.zero		0
	.zero		64


//--------------------- .nv.constant0._Z28matrix_multiplication_kernelPKfS0_Pfiii --------------------------
	.section	.nv.constant0._Z28matrix_multiplication_kernelPKfS0_Pfiii,"a",@progbits
	.sectionflags	@""
	.align	4
.nv.constant0._Z28matrix_multiplication_kernelPKfS0_Pfiii:
	.zero		932


//--------------------- SYMBOLS --------------------------

	.type		.nv.reservedSmem.offset0,@object
	.size		.nv.reservedSmem.offset0,0x4
